	.headerflags	@"EF_CUDA_TEXMODE_UNIFIED EF_CUDA_64BIT_ADDRESS EF_CUDA_SM86 EF_CUDA_VIRTUAL_SM(EF_CUDA_SM86)"
	.elftype	@"ET_EXEC"


//--------------------- .nv.info                  --------------------------
	.section	.nv.info,"",@"SHT_CUDA_INFO"
	.align	4


	//----- nvinfo : EIATTR_REGCOUNT
	.align		4
        /*0000*/ 	.byte	0x04, 0x2f
        /*0002*/ 	.short	(.L_1 - .L_0)
	.align		4
.L_0:
        /*0004*/ 	.word	index@(triton_poi_fused_add_mul_8)
        /*0008*/ 	.word	0x00000015


	//----- nvinfo : EIATTR_MIN_STACK_SIZE
	.align		4
.L_1:
        /*000c*/ 	.byte	0x04, 0x12
        /*000e*/ 	.short	(.L_3 - .L_2)
	.align		4
.L_2:
        /*0010*/ 	.word	index@(triton_poi_fused_add_mul_8)
        /*0014*/ 	.word	0x00000000


	//----- nvinfo : EIATTR_FRAME_SIZE
	.align		4
.L_3:
        /*0018*/ 	.byte	0x04, 0x11
        /*001a*/ 	.short	(.L_5 - .L_4)
	.align		4
.L_4:
        /*001c*/ 	.word	index@(triton_poi_fused_add_mul_8)
        /*0020*/ 	.word	0x00000000


	//----- nvinfo : EIATTR_MIN_STACK_SIZE
	.align		4
.L_5:
        /*0024*/ 	.byte	0x04, 0x12
        /*0026*/ 	.short	(.L_7 - .L_6)
	.align		4
.L_6:
        /*0028*/ 	.word	index@(triton_poi_fused_add_mul_8)
        /*002c*/ 	.word	0x00000000
.L_7:


//--------------------- .nv.info.triton_poi_fused_add_mul_8 --------------------------
	.section	.nv.info.triton_poi_fused_add_mul_8,"",@"SHT_CUDA_INFO"
	.sectionflags	@""
	.align	4


	//----- nvinfo : EIATTR_CUDA_API_VERSION
	.align		4
        /*0000*/ 	.byte	0x04, 0x37
        /*0002*/ 	.short	(.L_9 - .L_8)
.L_8:
        /*0004*/ 	.word	0x0000007c


	//----- nvinfo : EIATTR_SW2861232_WAR
	.align		4
.L_9:
        /*0008*/ 	.byte	0x01, 0x35
	.zero		2


	//----- nvinfo : EIATTR_PARAM_CBANK
	.align		4
        /*000c*/ 	.byte	0x04, 0x0a
        /*000e*/ 	.short	(.L_11 - .L_10)
	.align		4
.L_10:
        /*0010*/ 	.word	index@(.nv.constant0.triton_poi_fused_add_mul_8)
        /*0014*/ 	.short	0x0160
        /*0016*/ 	.short	0x0058


	//----- nvinfo : EIATTR_CBANK_PARAM_SIZE
	.align		4
.L_11:
        /*0018*/ 	.byte	0x03, 0x19
        /*001a*/ 	.short	0x0058


	//----- nvinfo : EIATTR_KPARAM_INFO
	.align		4
        /*001c*/ 	.byte	0x04, 0x17
        /*001e*/ 	.short	(.L_13 - .L_12)
.L_12:
        /*0020*/ 	.word	0x00000000
        /*0024*/ 	.short	0x000a
        /*0026*/ 	.short	0x0050
        /*0028*/ 	.byte	0x00, 0xf4, 0x21, 0x00


	//----- nvinfo : EIATTR_KPARAM_INFO
	.align		4
.L_13:
        /*002c*/ 	.byte	0x04, 0x17
        /*002e*/ 	.short	(.L_15 - .L_14)
.L_14:
        /*0030*/ 	.word	0x00000000
        /*0034*/ 	.short	0x0009
        /*0036*/ 	.short	0x0048
        /*0038*/ 	.byte	0x00, 0xf0, 0x11, 0x00


	//----- nvinfo : EIATTR_KPARAM_INFO
	.align		4
.L_15:
        /*003c*/ 	.byte	0x04, 0x17
        /*003e*/ 	.short	(.L_17 - .L_16)
.L_16:
        /*0040*/ 	.word	0x00000000
        /*0044*/ 	.short	0x0008
        /*0046*/ 	.short	0x0040
        /*0048*/ 	.byte	0x00, 0xf4, 0x21, 0x00


	//----- nvinfo : EIATTR_KPARAM_INFO
	.align		4
.L_17:
        /*004c*/ 	.byte	0x04, 0x17
        /*004e*/ 	.short	(.L_19 - .L_18)
.L_18:
        /*0050*/ 	.word	0x00000000
        /*0054*/ 	.short	0x0007
        /*0056*/ 	.short	0x0038
        /*0058*/ 	.byte	0x00, 0xf4, 0x21, 0x00


	//----- nvinfo : EIATTR_KPARAM_INFO
	.align		4
.L_19:
        /*005c*/ 	.byte	0x04, 0x17
        /*005e*/ 	.short	(.L_21 - .L_20)
.L_20:
        /*0060*/ 	.word	0x00000000
        /*0064*/ 	.short	0x0006
        /*0066*/ 	.short	0x0030
        /*0068*/ 	.byte	0x00, 0xf4, 0x21, 0x00


	//----- nvinfo : EIATTR_KPARAM_INFO
	.align		4
.L_21:
        /*006c*/ 	.byte	0x04, 0x17
        /*006e*/ 	.short	(.L_23 - .L_22)
.L_22:
        /*0070*/ 	.word	0x00000000
        /*0074*/ 	.short	0x0005
        /*0076*/ 	.short	0x0028
        /*0078*/ 	.byte	0x00, 0xf4, 0x21, 0x00


	//----- nvinfo : EIATTR_KPARAM_INFO
	.align		4
.L_23:
        /*007c*/ 	.byte	0x04, 0x17
        /*007e*/ 	.short	(.L_25 - .L_24)
.L_24:
        /*0080*/ 	.word	0x00000000
        /*0084*/ 	.short	0x0004
        /*0086*/ 	.short	0x0020
        /*0088*/ 	.byte	0x00, 0xf4, 0x21, 0x00


	//----- nvinfo : EIATTR_KPARAM_INFO
	.align		4
.L_25:
        /*008c*/ 	.byte	0x04, 0x17
        /*008e*/ 	.short	(.L_27 - .L_26)
.L_26:
        /*0090*/ 	.word	0x00000000
        /*0094*/ 	.short	0x0003
        /*0096*/ 	.short	0x0018
        /*0098*/ 	.byte	0x00, 0xf4, 0x21, 0x00


	//----- nvinfo : EIATTR_KPARAM_INFO
	.align		4
.L_27:
        /*009c*/ 	.byte	0x04, 0x17
        /*009e*/ 	.short	(.L_29 - .L_28)
.L_28:
        /*00a0*/ 	.word	0x00000000
        /*00a4*/ 	.short	0x0002
        /*00a6*/ 	.short	0x0010
        /*00a8*/ 	.byte	0x00, 0xf4, 0x21, 0x00


	//----- nvinfo : EIATTR_KPARAM_INFO
	.align		4
.L_29:
        /*00ac*/ 	.byte	0x04, 0x17
        /*00ae*/ 	.short	(.L_31 - .L_30)
.L_30:
        /*00b0*/ 	.word	0x00000000
        /*00b4*/ 	.short	0x0001
        /*00b6*/ 	.short	0x0008
        /*00b8*/ 	.byte	0x00, 0xf4, 0x21, 0x00


	//----- nvinfo : EIATTR_KPARAM_INFO
	.align		4
.L_31:
        /*00bc*/ 	.byte	0x04, 0x17
        /*00be*/ 	.short	(.L_33 - .L_32)
.L_32:
        /*00c0*/ 	.word	0x00000000
        /*00c4*/ 	.short	0x0000
        /*00c6*/ 	.short	0x0000
        /*00c8*/ 	.byte	0x00, 0xf4, 0x21, 0x00


	//----- nvinfo : EIATTR_MAXREG_COUNT
	.align		4
.L_33:
        /*00cc*/ 	.byte	0x03, 0x1b
        /*00ce*/ 	.short	0x0080


	//----- nvinfo : EIATTR_EXIT_INSTR_OFFSETS
	.align		4
        /*00d0*/ 	.byte	0x04, 0x1c
        /*00d2*/ 	.short	(.L_35 - .L_34)


	//   ....[0]....
.L_34:
        /*00d4*/ 	.word	0x00000390


	//----- nvinfo : EIATTR_REQNTID
	.align		4
.L_35:
        /*00d8*/ 	.byte	0x04, 0x10
        /*00da*/ 	.short	(.L_37 - .L_36)
.L_36:
        /*00dc*/ 	.word	0x00000200
        /*00e0*/ 	.word	0x00000001
        /*00e4*/ 	.word	0x00000001
.L_37:


//--------------------- .nv.callgraph             --------------------------
	.section	.nv.callgraph,"",@"SHT_CUDA_CALLGRAPH"
	.align	4
	.sectionentsize	8
	.align		4
        /*0000*/ 	.word	0x00000000
	.align		4
        /*0004*/ 	.word	0xffffffff
	.align		4
        /*0008*/ 	.word	0x00000000
	.align		4
        /*000c*/ 	.word	0xfffffffe
	.align		4
        /*0010*/ 	.word	0x00000000
	.align		4
        /*0014*/ 	.word	0xfffffffd
	.align		4
        /*0018*/ 	.word	0x00000000
	.align		4
        /*001c*/ 	.word	0xfffffffc


//--------------------- .nv.rel.action            --------------------------
	.section	.nv.rel.action,"",@"SHT_CUDA_RELOCINFO"
	.align	8
	.sectionentsize	8
        /*0000*/ 	.byte	0x73, 0x00, 0x00, 0x00, 0x00, 0x00, 0x00, 0x00, 0x00, 0x00, 0x00, 0x11, 0x25, 0x00, 0x05, 0x36


//--------------------- .nv.constant0.triton_poi_fused_add_mul_8 --------------------------
	.section	.nv.constant0.triton_poi_fused_add_mul_8,"a",@progbits
	.sectionflags	@""
	.align	4
.nv.constant0.triton_poi_fused_add_mul_8:
	.zero		440


//--------------------- .text.triton_poi_fused_add_mul_8 --------------------------
	.section	.text.triton_poi_fused_add_mul_8,"ax",@progbits
	.sectioninfo	@"SHI_REGISTERS=21"
	.align	128
        .global         triton_poi_fused_add_mul_8
        .type           triton_poi_fused_add_mul_8,@function
        .size           triton_poi_fused_add_mul_8,(.L_x_1 - triton_poi_fused_add_mul_8)
        .other          triton_poi_fused_add_mul_8,@"STO_CUDA_ENTRY STV_DEFAULT"
triton_poi_fused_add_mul_8:
.text.triton_poi_fused_add_mul_8:
[----:B------:R-:W-:Y:S02]  /*0000*/  MOV R1, c[0x0][0x28] ;  /* 0x00000a0000017a02 */ /* 0x000fe40000000f00 */
[----:B------:R-:W0:Y:S01]  /*0010*/  S2R R3, SR_TID.X ;  /* 0x0000000000037919 */ /* 0x000e220000002100 */
[----:B------:R-:W-:-:S03]  /*0020*/  ULDC.64 UR4, c[0x0][0x118] ;  /* 0x0000460000047ab9 */ /* 0x000fc60000000a00 */
[----:B------:R-:W1:Y:S01]  /*0030*/  S2R R0, SR_CTAID.X ;  /* 0x0000000000007919 */ /* 0x000e620000002500 */
[----:B0-----:R-:W-:-:S05]  /*0040*/  LOP3.LUT R3, R3, 0x1ff, RZ, 0xc0, !PT ;  /* 0x000001ff03037812 */ /* 0x001fca00078ec0ff */
[----:B-1----:R-:W-:Y:S01]  /*0050*/  IMAD R3, R0, 0x200, R3 ;  /* 0x0000020000037824 */ /* 0x002fe200078e0203 */
[----:B------:R-:W-:-:S03]  /*0060*/  MOV R0, 0x2 ;  /* 0x0000000200007802 */ /* 0x000fc60000000f00 */
[----:B------:R-:W-:-:S05]  /*0070*/  IMAD.HI R2, R3, 0x2aaaaaab, RZ ;  /* 0x2aaaaaab03027827 */ /* 0x000fca00078e02ff */
[----:B------:R-:W-:-:S04]  /*0080*/  SHF.R.U32.HI R5, RZ, 0x1f, R2 ;  /* 0x0000001fff057819 */ /* 0x000fc80000011602 */
[----:B------:R-:W-:-:S05]  /*0090*/  LEA.HI.SX32 R9, R2, R5, 0x17 ;  /* 0x0000000502097211 */ /* 0x000fca00078fbaff */
[----:B------:R-:W-:-:S04]  /*00a0*/  IMAD.WIDE R4, R9, R0, c[0x0][0x180] ;  /* 0x0000600009047625 */ /* 0x000fc800078e0200 */
[CC--:B------:R-:W-:Y:S01]  /*00b0*/  IMAD.WIDE R6, R9.reuse, R0.reuse, c[0x0][0x188] ;  /* 0x0000620009067625 */ /* 0x0c0fe200078e0200 */
[----:B------:R0:W2:Y:S04]  /*00c0*/  LDG.E.EL.U16 R2, [R4.64] ;  /* 0x0000000404027981 */ /* 0x0000a8000c2e1500 */
[----:B------:R1:W3:Y:S01]  /*00d0*/  LDG.E.EL.U16 R16, [R6.64] ;  /* 0x0000000406107981 */ /* 0x0002e2000c2e1500 */
[----:B------:R-:W-:Y:S02]  /*00e0*/  IMAD R15, R9, -0xc00, R3 ;  /* 0xfffff400090f7824 */ /* 0x000fe400078e0203 */
[----:B------:R-:W-:Y:S02]  /*00f0*/  IMAD.MOV.U32 R18, RZ, RZ, 0x4 ;  /* 0x00000004ff127424 */ /* 0x000fe400078e00ff */
[C---:B------:R-:W-:Y:S01]  /*0100*/  IMAD.WIDE R12, R15.reuse, R0, c[0x0][0x190] ;  /* 0x000064000f0c7625 */ /* 0x040fe200078e0200 */
[----:B------:R-:W-:-:S03]  /*0110*/  IADD3 R17, R15, 0x1800, RZ ;  /* 0x000018000f117810 */ /* 0x000fc60007ffe0ff */
[----:B------:R-:W-:Y:S02]  /*0120*/  IMAD.WIDE R10, R3, R18, c[0x0][0x178] ;  /* 0x00005e00030a7625 */ /* 0x000fe400078e0212 */
[----:B------:R-:W4:Y:S02]  /*0130*/  LDG.E.EL.U16 R12, [R12.64] ;  /* 0x000000040c0c7981 */ /* 0x000f24000c2e1500 */
[-C--:B------:R-:W-:Y:S02]  /*0140*/  IMAD.WIDE.U32 R8, R17, R0.reuse, c[0x0][0x170] ;  /* 0x00005c0011087625 */ /* 0x080fe400078e0000 */
[----:B------:R3:W5:Y:S02]  /*0150*/  LDG.E R10, [R10.64] ;  /* 0x000000040a0a7981 */ /* 0x000764000c1e1900 */
[-C--:B------:R-:W-:Y:S02]  /*0160*/  IMAD.WIDE R14, R15, R0.reuse, c[0x0][0x198] ;  /* 0x000066000f0e7625 */ /* 0x080fe400078e0200 */
[----:B------:R2:W4:Y:S02]  /*0170*/  LDG.E.EL.U16 R8, [R8.64] ;  /* 0x0000000408087981 */ /* 0x000524000c2e1500 */
[----:B0-----:R-:W-:-:S02]  /*0180*/  IMAD.WIDE R4, R3, R0, c[0x0][0x160] ;  /* 0x0000580003047625 */ /* 0x001fc400078e0200 */
[----:B------:R-:W4:Y:S02]  /*0190*/  LDG.E.EL.U16 R14, [R14.64] ;  /* 0x000000040e0e7981 */ /* 0x000f24000c2e1500 */
[----:B-1----:R-:W-:Y:S02]  /*01a0*/  IMAD.WIDE.U32 R6, R17, R18, c[0x0][0x168] ;  /* 0x00005a0011067625 */ /* 0x002fe400078e0012 */
[----:B------:R0:W4:Y:S04]  /*01b0*/  LDG.E.U16 R4, [R4.64] ;  /* 0x0000000404047981 */ /* 0x000128000c1e1500 */
[----:B------:R1:W4:Y:S01]  /*01c0*/  LDG.E.EL R6, [R6.64] ;  /* 0x0000000406067981 */ /* 0x000322000c2e1900 */
[----:B--2---:R-:W-:-:S04]  /*01d0*/  SHF.L.U32 R17, R2, 0x10, RZ ;  /* 0x0000001002117819 */ /* 0x004fc800000006ff */
[----:B------:R-:W-:Y:S01]  /*01e0*/  FSETP.GE.AND P0, PT, R17, RZ, PT ;  /* 0x000000ff1100720b */ /* 0x000fe20003f06000 */
[----:B---3--:R-:W-:-:S03]  /*01f0*/  IMAD.U32 R11, R16, 0x10000, RZ ;  /* 0x00010000100b7824 */ /* 0x008fc600078e00ff */
[----:B------:R-:W-:Y:S02]  /*0200*/  SEL R2, R2, RZ, !P0 ;  /* 0x000000ff02027207 */ /* 0x000fe40004000000 */
[----:B------:R-:W-:Y:S02]  /*0210*/  FSETP.GTU.AND P0, PT, R11, RZ, PT ;  /* 0x000000ff0b00720b */ /* 0x000fe40003f0c000 */
[----:B------:R-:W-:Y:S02]  /*0220*/  SHF.L.U32 R2, R2, 0x10, RZ ;  /* 0x0000001002027819 */ /* 0x000fe400000006ff */
[----:B------:R-:W-:-:S03]  /*0230*/  SEL R16, R16, RZ, P0 ;  /* 0x000000ff10107207 */ /* 0x000fc60000000000 */
[----:B------:R-:W-:Y:S02]  /*0240*/  FADD R2, RZ, -R2 ;  /* 0x80000002ff027221 */ /* 0x000fe40000000000 */
[----:B------:R-:W-:-:S05]  /*0250*/  IMAD.U32 R9, R16, 0x10000, RZ ;  /* 0x0001000010097824 */ /* 0x000fca00078e00ff */
[C---:B------:R-:W-:Y:S02]  /*0260*/  FSETP.GT.AND P0, PT, R2.reuse, R9, PT ;  /* 0x000000090200720b */ /* 0x040fe40003f04000 */
[----:B------:R-:W-:-:S11]  /*0270*/  FSETP.NAN.AND P1, PT, R2, R2, PT ;  /* 0x000000020200720b */ /* 0x000fd60003f28000 */
[----:B------:R-:W-:-:S05]  /*0280*/  @!P0 FSEL R2, R2, R9, P1 ;  /* 0x0000000902028208 */ /* 0x000fca0000800000 */
[----:B0-----:R-:W-:-:S05]  /*0290*/  FMUL R5, R2, 0.0078740157186985015869 ;  /* 0x3c01020402057820 */ /* 0x001fca0000400000 */
[C---:B------:R-:W-:Y:S02]  /*02a0*/  FSETP.GT.AND P0, PT, R5.reuse, 9.9999997473787516356e-06, PT ;  /* 0x3727c5ac0500780b */ /* 0x040fe40003f04000 */
[----:B------:R-:W-:Y:S02]  /*02b0*/  FSETP.NAN.AND P1, PT, R5, R5, PT ;  /* 0x000000050500720b */ /* 0x000fe40003f28000 */
[----:B-----5:R-:W-:Y:S01]  /*02c0*/  I2FP.F32.S32 R10, R10 ;  /* 0x0000000a000a7245 */ /* 0x020fe20000201400 */
[----:B----4-:R-:W-:Y:S01]  /*02d0*/  IMAD.U32 R12, R12, 0x10000, RZ ;  /* 0x000100000c0c7824 */ /* 0x010fe200078e00ff */
[----:B-1----:R-:W-:Y:S02]  /*02e0*/  SHF.L.U32 R7, R8, 0x10, RZ ;  /* 0x0000001008077819 */ /* 0x002fe400000006ff */
[----:B------:R-:W-:-:S05]  /*02f0*/  SHF.L.U32 R9, R14, 0x10, RZ ;  /* 0x000000100e097819 */ /* 0x000fca00000006ff */
[----:B------:R-:W-:Y:S01]  /*0300*/  @!P0 FSEL R5, R5, 9.9999997473787516356e-06, P1 ;  /* 0x3727c5ac05058808 */ /* 0x000fe20000800000 */
[----:B------:R-:W-:Y:S01]  /*0310*/  FADD R6, R6, R7 ;  /* 0x0000000706067221 */ /* 0x000fe20000000000 */
[----:B------:R-:W-:-:S03]  /*0320*/  SHF.L.U32 R4, R4, 0x10, RZ ;  /* 0x0000001004047819 */ /* 0x000fc600000006ff */
[----:B------:R-:W-:-:S04]  /*0330*/  FMUL R5, R10, R5 ;  /* 0x000000050a057220 */ /* 0x000fc80000400000 */
[----:B------:R-:W-:-:S04]  /*0340*/  FFMA R5, R12, R5, R9 ;  /* 0x000000050c057223 */ /* 0x000fc80000000009 */
[----:B------:R-:W-:Y:S01]  /*0350*/  FFMA R4, R5, R6, R4 ;  /* 0x0000000605047223 */ /* 0x000fe20000000004 */
[----:B------:R-:W-:-:S04]  /*0360*/  IMAD.WIDE R2, R3, R0, c[0x0][0x1a0] ;  /* 0x0000680003027625 */ /* 0x000fc800078e0200 */
[----:B------:R-:W-:-:S05]  /*0370*/  F2FP.BF16.PACK_AB R4, RZ, R4 ;  /* 0x00000004ff04723e */ /* 0x000fca00000010ff */
[----:B------:R-:W-:Y:S01]  /*0380*/  STG.E.U16 [R2.64], R4 ;  /* 0x0000000402007986 */ /* 0x000fe2000c101504 */
[----:B------:R-:W-:Y:S05]  /*0390*/  EXIT ;  /* 0x000000000000794d */ /* 0x000fea0003800000 */
.L_x_0:
[----:B------:R-:W-:-:S00]  /*03a0*/  BRA `(.L_x_0) ;  /* 0xfffffff000007947 */ /* 0x000fc0000383ffff */
[----:B------:R-:W-:-:S00]  /*03b0*/  NOP ;  /* 0x0000000000007918 */ /* 0x000fc00000000000 */
        /* <DEDUP_REMOVED lines=12> */
.L_x_1:
